	.headerflags	@"EF_CUDA_TEXMODE_UNIFIED EF_CUDA_64BIT_ADDRESS EF_CUDA_ACCELERATORS EF_CUDA_SM90 EF_CUDA_VIRTUAL_SM(EF_CUDA_SM90)"
	.elftype	@"ET_EXEC"


//--------------------- .nv.info                  --------------------------
	.section	.nv.info,"",@"SHT_CUDA_INFO"
	.align	4


	//----- nvinfo : EIATTR_REGCOUNT
	.align		4
        /*0000*/ 	.byte	0x04, 0x2f
        /*0002*/ 	.short	(.L_3 - .L_2)
	.align		4
.L_2:
        /*0004*/ 	.word	index@(triton_per_fused_add_div_mean_mul_pow_sqrt_sub_10)
        /*0008*/ 	.word	0x00000020


	//----- nvinfo : EIATTR_MIN_STACK_SIZE
	.align		4
.L_3:
        /*000c*/ 	.byte	0x04, 0x12
        /*000e*/ 	.short	(.L_5 - .L_4)
	.align		4
.L_4:
        /*0010*/ 	.word	index@(triton_per_fused_add_div_mean_mul_pow_sqrt_sub_10)
        /*0014*/ 	.word	0x00000000


	//----- nvinfo : EIATTR_FRAME_SIZE
	.align		4
.L_5:
        /*0018*/ 	.byte	0x04, 0x11
        /*001a*/ 	.short	(.L_7 - .L_6)
	.align		4
.L_6:
        /*001c*/ 	.word	index@(triton_per_fused_add_div_mean_mul_pow_sqrt_sub_10)
        /*0020*/ 	.word	0x00000000


	//----- nvinfo : EIATTR_MIN_STACK_SIZE
	.align		4
.L_7:
        /*0024*/ 	.byte	0x04, 0x12
        /*0026*/ 	.short	(.L_9 - .L_8)
	.align		4
.L_8:
        /*0028*/ 	.word	index@(triton_per_fused_add_div_mean_mul_pow_sqrt_sub_10)
        /*002c*/ 	.word	0x00000000
.L_9:


//--------------------- .nv.info.triton_per_fused_add_div_mean_mul_pow_sqrt_sub_10 --------------------------
	.section	.nv.info.triton_per_fused_add_div_mean_mul_pow_sqrt_sub_10,"",@"SHT_CUDA_INFO"
	.sectionflags	@""
	.align	4


	//----- nvinfo : EIATTR_CUDA_API_VERSION
	.align		4
        /*0000*/ 	.byte	0x04, 0x37
        /*0002*/ 	.short	(.L_11 - .L_10)
.L_10:
        /*0004*/ 	.word	0x0000007c


	//----- nvinfo : EIATTR_KPARAM_INFO
	.align		4
.L_11:
        /*0008*/ 	.byte	0x04, 0x17
        /*000a*/ 	.short	(.L_13 - .L_12)
.L_12:
        /*000c*/ 	.word	0x00000000
        /*0010*/ 	.short	0x0009
        /*0012*/ 	.short	0x0044
        /*0014*/ 	.byte	0x00, 0xf0, 0x11, 0x00


	//----- nvinfo : EIATTR_KPARAM_INFO
	.align		4
.L_13:
        /*0018*/ 	.byte	0x04, 0x17
        /*001a*/ 	.short	(.L_15 - .L_14)
.L_14:
        /*001c*/ 	.word	0x00000000
        /*0020*/ 	.short	0x0008
        /*0022*/ 	.short	0x0040
        /*0024*/ 	.byte	0x00, 0xf0, 0x11, 0x00


	//----- nvinfo : EIATTR_KPARAM_INFO
	.align		4
.L_15:
        /*0028*/ 	.byte	0x04, 0x17
        /*002a*/ 	.short	(.L_17 - .L_16)
.L_16:
        /*002c*/ 	.word	0x00000000
        /*0030*/ 	.short	0x0007
        /*0032*/ 	.short	0x0038
        /*0034*/ 	.byte	0x00, 0xf4, 0x21, 0x00


	//----- nvinfo : EIATTR_KPARAM_INFO
	.align		4
.L_17:
        /*0038*/ 	.byte	0x04, 0x17
        /*003a*/ 	.short	(.L_19 - .L_18)
.L_18:
        /*003c*/ 	.word	0x00000000
        /*0040*/ 	.short	0x0006
        /*0042*/ 	.short	0x0030
        /*0044*/ 	.byte	0x00, 0xf4, 0x21, 0x00


	//----- nvinfo : EIATTR_KPARAM_INFO
	.align		4
.L_19:
        /*0048*/ 	.byte	0x04, 0x17
        /*004a*/ 	.short	(.L_21 - .L_20)
.L_20:
        /*004c*/ 	.word	0x00000000
        /*0050*/ 	.short	0x0005
        /*0052*/ 	.short	0x0028
        /*0054*/ 	.byte	0x00, 0xf4, 0x21, 0x00


	//----- nvinfo : EIATTR_KPARAM_INFO
	.align		4
.L_21:
        /*0058*/ 	.byte	0x04, 0x17
        /*005a*/ 	.short	(.L_23 - .L_22)
.L_22:
        /*005c*/ 	.word	0x00000000
        /*0060*/ 	.short	0x0004
        /*0062*/ 	.short	0x0020
        /*0064*/ 	.byte	0x00, 0xf4, 0x21, 0x00


	//----- nvinfo : EIATTR_KPARAM_INFO
	.align		4
.L_23:
        /*0068*/ 	.byte	0x04, 0x17
        /*006a*/ 	.short	(.L_25 - .L_24)
.L_24:
        /*006c*/ 	.word	0x00000000
        /*0070*/ 	.short	0x0003
        /*0072*/ 	.short	0x0018
        /*0074*/ 	.byte	0x00, 0xf4, 0x21, 0x00


	//----- nvinfo : EIATTR_KPARAM_INFO
	.align		4
.L_25:
        /*0078*/ 	.byte	0x04, 0x17
        /*007a*/ 	.short	(.L_27 - .L_26)
.L_26:
        /*007c*/ 	.word	0x00000000
        /*0080*/ 	.short	0x0002
        /*0082*/ 	.short	0x0010
        /*0084*/ 	.byte	0x00, 0xf4, 0x21, 0x00


	//----- nvinfo : EIATTR_KPARAM_INFO
	.align		4
.L_27:
        /*0088*/ 	.byte	0x04, 0x17
        /*008a*/ 	.short	(.L_29 - .L_28)
.L_28:
        /*008c*/ 	.word	0x00000000
        /*0090*/ 	.short	0x0001
        /*0092*/ 	.short	0x0008
        /*0094*/ 	.byte	0x00, 0xf4, 0x21, 0x00


	//----- nvinfo : EIATTR_KPARAM_INFO
	.align		4
.L_29:
        /*0098*/ 	.byte	0x04, 0x17
        /*009a*/ 	.short	(.L_31 - .L_30)
.L_30:
        /*009c*/ 	.word	0x00000000
        /*00a0*/ 	.short	0x0000
        /*00a2*/ 	.short	0x0000
        /*00a4*/ 	.byte	0x00, 0xf4, 0x21, 0x00


	//----- nvinfo : EIATTR_SPARSE_MMA_MASK
	.align		4
.L_31:
        /*00a8*/ 	.byte	0x03, 0x50
        /*00aa*/ 	.short	0x0000


	//----- nvinfo : EIATTR_MAXREG_COUNT
	.align		4
        /*00ac*/ 	.byte	0x03, 0x1b
        /*00ae*/ 	.short	0x00ff


	//----- nvinfo : EIATTR_COOP_GROUP_MASK_REGIDS
	.align		4
        /*00b0*/ 	.byte	0x04, 0x29
        /*00b2*/ 	.short	(.L_33 - .L_32)


	//   ....[0]....
.L_32:
        /*00b4*/ 	.word	0xffffffff


	//   ....[1]....
        /*00b8*/ 	.word	0xffffffff


	//   ....[2]....
        /*00bc*/ 	.word	0xffffffff


	//   ....[3]....
        /*00c0*/ 	.word	0xffffffff


	//   ....[4]....
        /*00c4*/ 	.word	0xffffffff


	//   ....[5]....
        /*00c8*/ 	.word	0xffffffff


	//   ....[6]....
        /*00cc*/ 	.word	0xffffffff


	//   ....[7]....
        /*00d0*/ 	.word	0xffffffff


	//   ....[8]....
        /*00d4*/ 	.word	0xffffffff


	//   ....[9]....
        /*00d8*/ 	.word	0xffffffff


	//----- nvinfo : EIATTR_COOP_GROUP_INSTR_OFFSETS
	.align		4
.L_33:
        /*00dc*/ 	.byte	0x04, 0x28
        /*00de*/ 	.short	(.L_35 - .L_34)


	//   ....[0]....
.L_34:
        /*00e0*/ 	.word	0x00000320


	//   ....[1]....
        /*00e4*/ 	.word	0x00000360


	//   ....[2]....
        /*00e8*/ 	.word	0x000003b0


	//   ....[3]....
        /*00ec*/ 	.word	0x00000460


	//   ....[4]....
        /*00f0*/ 	.word	0x000004b0


	//   ....[5]....
        /*00f4*/ 	.word	0x00000570


	//   ....[6]....
        /*00f8*/ 	.word	0x00000590


	//   ....[7]....
        /*00fc*/ 	.word	0x000005c0


	//   ....[8]....
        /*0100*/ 	.word	0x00000610


	//   ....[9]....
        /*0104*/ 	.word	0x00000650


	//----- nvinfo : EIATTR_EXIT_INSTR_OFFSETS
	.align		4
.L_35:
        /*0108*/ 	.byte	0x04, 0x1c
        /*010a*/ 	.short	(.L_37 - .L_36)


	//   ....[0]....
.L_36:
        /*010c*/ 	.word	0x00000940


	//   ....[1]....
        /*0110*/ 	.word	0x00000960


	//----- nvinfo : EIATTR_REQNTID
	.align		4
.L_37:
        /*0114*/ 	.byte	0x04, 0x10
        /*0116*/ 	.short	(.L_39 - .L_38)
.L_38:
        /*0118*/ 	.word	0x00000100
        /*011c*/ 	.word	0x00000001
        /*0120*/ 	.word	0x00000001


	//----- nvinfo : EIATTR_CBANK_PARAM_SIZE
	.align		4
.L_39:
        /*0124*/ 	.byte	0x03, 0x19
        /*0126*/ 	.short	0x0048


	//----- nvinfo : EIATTR_PARAM_CBANK
	.align		4
        /*0128*/ 	.byte	0x04, 0x0a
        /*012a*/ 	.short	(.L_41 - .L_40)
	.align		4
.L_40:
        /*012c*/ 	.word	index@(.nv.constant0.triton_per_fused_add_div_mean_mul_pow_sqrt_sub_10)
        /*0130*/ 	.short	0x0210
        /*0132*/ 	.short	0x0048


	//----- nvinfo : EIATTR_SW_WAR
	.align		4
.L_41:
        /*0134*/ 	.byte	0x04, 0x36
        /*0136*/ 	.short	(.L_43 - .L_42)
.L_42:
        /*0138*/ 	.word	0x00000008
.L_43:


//--------------------- .nv.callgraph             --------------------------
	.section	.nv.callgraph,"",@"SHT_CUDA_CALLGRAPH"
	.align	4
	.sectionentsize	8
	.align		4
        /*0000*/ 	.word	0x00000000
	.align		4
        /*0004*/ 	.word	0xffffffff
	.align		4
        /*0008*/ 	.word	0x00000000
	.align		4
        /*000c*/ 	.word	0xfffffffe
	.align		4
        /*0010*/ 	.word	0x00000000
	.align		4
        /*0014*/ 	.word	0xfffffffd
	.align		4
        /*0018*/ 	.word	0x00000000
	.align		4
        /*001c*/ 	.word	0xfffffffc


//--------------------- .nv.constant4             --------------------------
	.section	.nv.constant4,"a",@progbits
	.align	8
	.align		8
.nv.constant4:
        /*0000*/ 	.dword	_$_str
	.align		8
        /*0008*/ 	.dword	_$_str_$_2


//--------------------- .text.triton_per_fused_add_div_mean_mul_pow_sqrt_sub_10 --------------------------
	.section	.text.triton_per_fused_add_div_mean_mul_pow_sqrt_sub_10,"ax",@progbits
	.sectionflags	@"SHF_BARRIERS=1"
	.align	128
        .global         triton_per_fused_add_div_mean_mul_pow_sqrt_sub_10
        .type           triton_per_fused_add_div_mean_mul_pow_sqrt_sub_10,@function
        .size           triton_per_fused_add_div_mean_mul_pow_sqrt_sub_10,(.L_x_1 - triton_per_fused_add_div_mean_mul_pow_sqrt_sub_10)
        .other          triton_per_fused_add_div_mean_mul_pow_sqrt_sub_10,@"STO_CUDA_ENTRY STV_DEFAULT"
triton_per_fused_add_div_mean_mul_pow_sqrt_sub_10:
.text.triton_per_fused_add_div_mean_mul_pow_sqrt_sub_10:
[----:B------:R-:W0:Y:S01]  /*0000*/  LDC R1, c[0x0][0x28] ;  /* 0x00000a00ff017b82 */ /* 0x000e220000000800 */
[----:B------:R-:W1:Y:S07]  /*0010*/  S2R R3, SR_TID.X ;  /* 0x0000000000037919 */ /* 0x000e6e0000002100 */
[----:B------:R-:W2:Y:S01]  /*0020*/  LDC.64 R14, c[0x0][0x218] ;  /* 0x00008600ff0e7b82 */ /* 0x000ea20000000a00 */
[----:B------:R-:W-:Y:S02]  /*0030*/  CS2R R4, SRZ ;  /* 0x0000000000047805 */ /* 0x000fe4000001ff00 */
[----:B------:R-:W-:Y:S01]  /*0040*/  CS2R R6, SRZ ;  /* 0x0000000000067805 */ /* 0x000fe2000001ff00 */
[----:B------:R-:W3:Y:S04]  /*0050*/  S2R R2, SR_CTAID.X ;  /* 0x0000000000027919 */ /* 0x000ee80000002500 */
[----:B------:R-:W4:Y:S08]  /*0060*/  LDC.64 R22, c[0x0][0x220] ;  /* 0x00008800ff167b82 */ /* 0x000f300000000a00 */
[----:B------:R-:W5:Y:S01]  /*0070*/  LDC.64 R18, c[0x0][0x228] ;  /* 0x00008a00ff127b82 */ /* 0x000f620000000a00 */
[----:B------:R-:W-:Y:S01]  /*0080*/  ULDC.64 UR6, c[0x0][0x208] ;  /* 0x0000820000067ab9 */ /* 0x000fe20000000a00 */
[----:B-1----:R-:W-:-:S02]  /*0090*/  SHF.L.U32 R16, R3, 0x2, RZ ;  /* 0x0000000203107819 */ /* 0x002fc400000006ff */
[----:B------:R-:W-:Y:S02]  /*00a0*/  SHF.R.U32.HI R9, RZ, 0x5, R3 ;  /* 0x00000005ff097819 */ /* 0x000fe40000011603 */
[----:B------:R-:W-:Y:S02]  /*00b0*/  LOP3.LUT R16, R16, 0x7c, RZ, 0xc0, !PT ;  /* 0x0000007c10107812 */ /* 0x000fe400078ec0ff */
[----:B---3--:R-:W-:Y:S02]  /*00c0*/  SHF.L.U32 R2, R2, 0x3, RZ ;  /* 0x0000000302027819 */ /* 0x008fe400000006ff */
[----:B------:R-:W-:Y:S01]  /*00d0*/  SGXT.U32 R9, R9, 0x3 ;  /* 0x000000030909781a */ /* 0x000fe20000000000 */
[C---:B----4-:R-:W-:Y:S01]  /*00e0*/  IMAD.WIDE.U32 R22, R16.reuse, 0x4, R22 ;  /* 0x0000000410167825 */ /* 0x050fe200078e0016 */
[----:B------:R-:W-:Y:S02]  /*00f0*/  ISETP.GE.U32.AND P2, PT, R16, 0x60, PT ;  /* 0x000000601000780c */ /* 0x000fe40003f46070 */
[----:B------:R-:W-:-:S04]  /*0100*/  LOP3.LUT R11, R2, R9, RZ, 0xfc, !PT ;  /* 0x00000009020b7212 */ /* 0x000fc800078efcff */
[C---:B------:R-:W-:Y:S01]  /*0110*/  ISETP.LT.AND P1, PT, R11.reuse, 0x400, !P2 ;  /* 0x000004000b00780c */ /* 0x040fe20005721270 */
[----:B------:R-:W-:Y:S01]  /*0120*/  IMAD R0, R11, 0x60, R16 ;  /* 0x000000600b007824 */ /* 0x000fe200078e0210 */
[----:B------:R-:W-:Y:S02]  /*0130*/  CS2R R8, SRZ ;  /* 0x0000000000087805 */ /* 0x000fe4000001ff00 */
[----:B------:R-:W-:Y:S02]  /*0140*/  CS2R R10, SRZ ;  /* 0x00000000000a7805 */ /* 0x000fe4000001ff00 */
[----:B------:R-:W-:Y:S01]  /*0150*/  CS2R R12, SRZ ;  /* 0x00000000000c7805 */ /* 0x000fe2000001ff00 */
[C---:B--2---:R-:W-:Y:S01]  /*0160*/  IMAD.WIDE R20, R0.reuse, 0x4, R14 ;  /* 0x0000000400147825 */ /* 0x044fe200078e020e */
[----:B------:R-:W-:Y:S01]  /*0170*/  CS2R R14, SRZ ;  /* 0x00000000000e7805 */ /* 0x000fe2000001ff00 */
[----:B------:R-:W2:Y:S02]  /*0180*/  @!P2 LDG.E.EL.128 R4, desc[UR6][R22.64] ;  /* 0x000000061604a981 */ /* 0x000ea4000c2e1d00 */
[----:B-----5:R-:W-:-:S02]  /*0190*/  IMAD.WIDE R18, R0, 0x4, R18 ;  /* 0x0000000400127825 */ /* 0x020fc400078e0212 */
[----:B------:R-:W3:Y:S04]  /*01a0*/  @P1 LDG.E.128 R8, desc[UR6][R20.64] ;  /* 0x0000000614081981 */ /* 0x000ee8000c1e1d00 */
[----:B------:R-:W4:Y:S01]  /*01b0*/  @P1 LDG.E.128 R12, desc[UR6][R18.64] ;  /* 0x00000006120c1981 */ /* 0x000f22000c1e1d00 */
[----:B--2---:R-:W-:Y:S02]  /*01c0*/  SEL R17, R4, RZ, !P2 ;  /* 0x000000ff04117207 */ /* 0x004fe40005000000 */
[----:B------:R-:W-:Y:S02]  /*01d0*/  SEL R4, R5, RZ, !P2 ;  /* 0x000000ff05047207 */ /* 0x000fe40005000000 */
[----:B------:R-:W-:Y:S02]  /*01e0*/  SEL R5, R6, RZ, !P2 ;  /* 0x000000ff06057207 */ /* 0x000fe40005000000 */
[----:B---3--:R-:W-:-:S02]  /*01f0*/  SEL R8, R8, RZ, P1 ;  /* 0x000000ff08087207 */ /* 0x008fc40000800000 */
[----:B------:R-:W-:Y:S02]  /*0200*/  SEL R9, R9, RZ, P1 ;  /* 0x000000ff09097207 */ /* 0x000fe40000800000 */
[----:B----4-:R-:W-:Y:S02]  /*0210*/  SEL R12, R12, RZ, P1 ;  /* 0x000000ff0c0c7207 */ /* 0x010fe40000800000 */
[----:B------:R-:W-:Y:S02]  /*0220*/  SEL R13, R13, RZ, P1 ;  /* 0x000000ff0d0d7207 */ /* 0x000fe40000800000 */
[----:B------:R-:W-:Y:S01]  /*0230*/  SEL R10, R10, RZ, P1 ;  /* 0x000000ff0a0a7207 */ /* 0x000fe20000800000 */
[----:B------:R-:W-:Y:S01]  /*0240*/  FFMA R12, R17, R12, R8 ;  /* 0x0000000c110c7223 */ /* 0x000fe20000000008 */
[----:B------:R-:W-:Y:S01]  /*0250*/  SEL R14, R14, RZ, P1 ;  /* 0x000000ff0e0e7207 */ /* 0x000fe20000800000 */
[----:B------:R-:W-:Y:S01]  /*0260*/  FFMA R13, R4, R13, R9 ;  /* 0x0000000d040d7223 */ /* 0x000fe20000000009 */
[----:B------:R-:W-:-:S02]  /*0270*/  SEL R11, R11, RZ, P1 ;  /* 0x000000ff0b0b7207 */ /* 0x000fc40000800000 */
[----:B------:R-:W-:Y:S01]  /*0280*/  SEL R4, R7, RZ, !P2 ;  /* 0x000000ff07047207 */ /* 0x000fe20005000000 */
[----:B------:R-:W-:Y:S01]  /*0290*/  FFMA R14, R5, R14, R10 ;  /* 0x0000000e050e7223 */ /* 0x000fe2000000000a */
[----:B------:R-:W-:Y:S01]  /*02a0*/  SEL R15, R15, RZ, P1 ;  /* 0x000000ff0f0f7207 */ /* 0x000fe20000800000 */
[----:B------:R-:W-:Y:S01]  /*02b0*/  FADD R5, R12, R13 ;  /* 0x0000000d0c057221 */ /* 0x000fe20000000000 */
[----:B------:R-:W1:Y:S03]  /*02c0*/  LDC.64 R6, c[0x0][0x230] ;  /* 0x00008c00ff067b82 */ /* 0x000e660000000a00 */
[----:B------:R-:W-:Y:S01]  /*02d0*/  FFMA R15, R4, R15, R11 ;  /* 0x0000000f040f7223 */ /* 0x000fe2000000000b */
[----:B------:R-:W-:Y:S01]  /*02e0*/  FADD R4, R14, R5 ;  /* 0x000000050e047221 */ /* 0x000fe20000000000 */
[----:B------:R-:W-:-:S03]  /*02f0*/  CS2R R10, SRZ ;  /* 0x00000000000a7805 */ /* 0x000fc6000001ff00 */
[----:B------:R-:W-:-:S05]  /*0300*/  FADD R4, R15, R4 ;  /* 0x000000040f047221 */ /* 0x000fca0000000000 */
[----:B------:R-:W-:-:S05]  /*0310*/  FSEL R17, R4, RZ, P1 ;  /* 0x000000ff04117208 */ /* 0x000fca0000800000 */
[----:B------:R-:W2:Y:S01]  /*0320*/  SHFL.BFLY PT, R4, R17, 0x10, 0x1f ;  /* 0x0e001f0011047f89 */ /* 0x000ea200000e0000 */
[----:B-1----:R-:W-:-:S04]  /*0330*/  IMAD.WIDE.U32 R18, R16, 0x4, R6 ;  /* 0x0000000410127825 */ /* 0x002fc800078e0006 */
[----:B--2---:R-:W-:Y:S02]  /*0340*/  FADD R20, R17, R4 ;  /* 0x0000000411147221 */ /* 0x004fe40000000000 */
[----:B------:R-:W1:Y:S03]  /*0350*/  LDC.64 R4, c[0x0][0x238] ;  /* 0x00008e00ff047b82 */ /* 0x000e660000000a00 */
[----:B------:R-:W2:Y:S01]  /*0360*/  SHFL.BFLY PT, R9, R20, 0x8, 0x1f ;  /* 0x0d001f0014097f89 */ /* 0x000ea200000e0000 */
[----:B------:R-:W-:Y:S01]  /*0370*/  CS2R R6, SRZ ;  /* 0x0000000000067805 */ /* 0x000fe2000001ff00 */
[----:B-1----:R-:W-:-:S04]  /*0380*/  IMAD.WIDE.U32 R16, R16, 0x4, R4 ;  /* 0x0000000410107825 */ /* 0x002fc800078e0004 */
[----:B--2---:R-:W-:Y:S01]  /*0390*/  FADD R21, R20, R9 ;  /* 0x0000000914157221 */ /* 0x004fe20000000000 */
[----:B------:R-:W-:-:S04]  /*03a0*/  CS2R R8, SRZ ;  /* 0x0000000000087805 */ /* 0x000fc8000001ff00 */
[----:B------:R-:W1:Y:S01]  /*03b0*/  SHFL.BFLY PT, R22, R21, 0x4, 0x1f ;  /* 0x0c801f0015167f89 */ /* 0x000e6200000e0000 */
[----:B------:R-:W-:-:S03]  /*03c0*/  CS2R R4, SRZ ;  /* 0x0000000000047805 */ /* 0x000fc6000001ff00 */
[----:B------:R2:W3:Y:S04]  /*03d0*/  @!P2 LDG.E.EL.128 R8, desc[UR6][R18.64] ;  /* 0x000000061208a981 */ /* 0x0004e8000c2e1d00 */
[----:B------:R4:W5:Y:S01]  /*03e0*/  @!P2 LDG.E.EL.128 R4, desc[UR6][R16.64] ;  /* 0x000000061004a981 */ /* 0x000962000c2e1d00 */
[----:B------:R-:W2:Y:S01]  /*03f0*/  S2UR UR5, SR_CgaCtaId ;  /* 0x00000000000579c3 */ /* 0x000ea20000008800 */
[----:B------:R-:W-:Y:S01]  /*0400*/  UMOV UR4, 0x400 ;  /* 0x0000040000047882 */ /* 0x000fe20000000000 */
[----:B------:R-:W-:Y:S02]  /*0410*/  SHF.R.U32.HI R24, RZ, 0x5, R3 ;  /* 0x00000005ff187819 */ /* 0x000fe40000011603 */
[----:B------:R-:W-:Y:S02]  /*0420*/  LOP3.LUT R23, R3, 0x7, RZ, 0xc0, !PT ;  /* 0x0000000703177812 */ /* 0x000fe400078ec0ff */
[----:B------:R-:W-:-:S02]  /*0430*/  SGXT.U32 R24, R24, 0x3 ;  /* 0x000000031818781a */ /* 0x000fc40000000000 */
[----:B------:R-:W-:Y:S01]  /*0440*/  LOP3.LUT P0, RZ, R3, 0xf8, RZ, 0xc0, !PT ;  /* 0x000000f803ff7812 */ /* 0x000fe2000780c0ff */
[----:B-1----:R-:W-:-:S05]  /*0450*/  FADD R22, R21, R22 ;  /* 0x0000001615167221 */ /* 0x002fca0000000000 */
[----:B------:R-:W1:Y:S01]  /*0460*/  SHFL.BFLY PT, R21, R22, 0x2, 0x1f ;  /* 0x0c401f0016157f89 */ /* 0x000e6200000e0000 */
[----:B0-2---:R-:W-:-:S06]  /*0470*/  UPRMT UR4, UR5, 0x654, UR4 ;  /* 0x0000065405047896 */ /* 0x005fcc0008000004 */
[----:B------:R-:W-:Y:S02]  /*0480*/  LEA R24, R24, UR4, 0x2 ;  /* 0x0000000418187c11 */ /* 0x000fe4000f8e10ff */
[----:B------:R-:W-:Y:S01]  /*0490*/  LEA R23, R23, UR4, 0x2 ;  /* 0x0000000417177c11 */ /* 0x000fe2000f8e10ff */
[----:B-1----:R-:W-:-:S05]  /*04a0*/  FADD R21, R22, R21 ;  /* 0x0000001516157221 */ /* 0x002fca0000000000 */
[----:B------:R-:W0:Y:S02]  /*04b0*/  SHFL.BFLY PT, R20, R21, 0x1, 0x1f ;  /* 0x0c201f0015147f89 */ /* 0x000e2400000e0000 */
[----:B0-----:R-:W-:-:S04]  /*04c0*/  FADD R20, R21, R20 ;  /* 0x0000001415147221 */ /* 0x001fc80000000000 */
[C---:B------:R-:W-:Y:S01]  /*04d0*/  FFMA R13, R20.reuse, -0.010416666977107524872, R13 ;  /* 0xbc2aaaab140d7823 */ /* 0x040fe2000000000d */
[C---:B------:R-:W-:Y:S01]  /*04e0*/  FFMA R12, R20.reuse, -0.010416666977107524872, R12 ;  /* 0xbc2aaaab140c7823 */ /* 0x040fe2000000000c */
[C---:B------:R-:W-:Y:S01]  /*04f0*/  FFMA R14, R20.reuse, -0.010416666977107524872, R14 ;  /* 0xbc2aaaab140e7823 */ /* 0x040fe2000000000e */
[----:B------:R-:W-:Y:S01]  /*0500*/  FFMA R15, R20, -0.010416666977107524872, R15 ;  /* 0xbc2aaaab140f7823 */ /* 0x000fe2000000000f */
[----:B------:R-:W-:Y:S02]  /*0510*/  FMUL R19, R13, R13 ;  /* 0x0000000d0d137220 */ /* 0x000fe40000400000 */
[----:B------:R-:W-:Y:S02]  /*0520*/  FMUL R29, R14, 0.25 ;  /* 0x3e8000000e1d7820 */ /* 0x000fe40000400000 */
[----:B------:R-:W-:-:S04]  /*0530*/  FFMA R19, R12, R12, R19 ;  /* 0x0000000c0c137223 */ /* 0x000fc80000000013 */
[----:B----4-:R-:W-:-:S04]  /*0540*/  FFMA R16, R14, R14, R19 ;  /* 0x0000000e0e107223 */ /* 0x010fc80000000013 */
[----:B------:R-:W-:-:S05]  /*0550*/  FFMA R16, R15, R15, R16 ;  /* 0x0000000f0f107223 */ /* 0x000fca0000000010 */
[----:B------:R-:W-:-:S05]  /*0560*/  FSEL R16, R16, RZ, P1 ;  /* 0x000000ff10107208 */ /* 0x000fca0000800000 */
[----:B------:R-:W0:Y:S02]  /*0570*/  SHFL.BFLY PT, R17, R16, 0x10, 0x1f ;  /* 0x0e001f0010117f89 */ /* 0x000e2400000e0000 */
[----:B0-----:R-:W-:-:S05]  /*0580*/  FADD R17, R16, R17 ;  /* 0x0000001110117221 */ /* 0x001fca0000000000 */
[----:B------:R-:W0:Y:S02]  /*0590*/  SHFL.BFLY PT, R18, R17, 0x8, 0x1f ;  /* 0x0d001f0011127f89 */ /* 0x000e2400000e0000 */
[----:B0-----:R-:W-:Y:S02]  /*05a0*/  FADD R19, R17, R18 ;  /* 0x0000001211137221 */ /* 0x001fe40000000000 */
[----:B------:R-:W0:Y:S03]  /*05b0*/  LDC.64 R16, c[0x0][0x240] ;  /* 0x00009000ff107b82 */ /* 0x000e260000000a00 */
[----:B------:R-:W1:Y:S02]  /*05c0*/  SHFL.BFLY PT, R18, R19, 0x4, 0x1f ;  /* 0x0c801f0013127f89 */ /* 0x000e6400000e0000 */
[----:B-1----:R-:W-:Y:S01]  /*05d0*/  FADD R20, R19, R18 ;  /* 0x0000001213147221 */ /* 0x002fe20000000000 */
[----:B------:R-:W-:Y:S01]  /*05e0*/  HFMA2.MMA R18, -RZ, RZ, 1.041015625, -0.052093505859375 ;  /* 0x3c2aaaabff127435 */ /* 0x000fe200000001ff */
[----:B------:R-:W-:-:S02]  /*05f0*/  LOP3.LUT R19, R2, 0x7, R3, 0xf8, !PT ;  /* 0x0000000702137812 */ /* 0x000fc400078ef803 */
[----:B------:R-:W1:Y:S01]  /*0600*/  LDC.64 R2, c[0x0][0x210] ;  /* 0x00008400ff027b82 */ /* 0x000e620000000a00 */
[----:B------:R-:W2:Y:S01]  /*0610*/  SHFL.BFLY PT, R21, R20, 0x2, 0x1f ;  /* 0x0c401f0014157f89 */ /* 0x000ea200000e0000 */
[C---:B------:R-:W-:Y:S01]  /*0620*/  ISETP.LT.AND P0, PT, R19.reuse, 0x400, !P0 ;  /* 0x000004001300780c */ /* 0x040fe20004701270 */
[----:B-1----:R-:W-:-:S04]  /*0630*/  IMAD.WIDE R2, R19, 0x4, R2 ;  /* 0x0000000413027825 */ /* 0x002fc800078e0202 */
[----:B--2---:R-:W-:-:S05]  /*0640*/  FADD R21, R20, R21 ;  /* 0x0000001514157221 */ /* 0x004fca0000000000 */
[----:B------:R-:W1:Y:S02]  /*0650*/  SHFL.BFLY PT, R22, R21, 0x1, 0x1f ;  /* 0x0c201f0015167f89 */ /* 0x000e6400000e0000 */
[----:B-1----:R-:W-:-:S04]  /*0660*/  FADD R25, R21, R22 ;  /* 0x0000001615197221 */ /* 0x002fc80000000000 */
[----:B------:R-:W-:Y:S01]  /*0670*/  FFMA R20, R25, R18, 9.9999999747524270788e-07 ;  /* 0x358637bd19147423 */ /* 0x000fe20000000012 */
[----:B------:R1:W-:Y:S03]  /*0680*/  STS [R24], R25 ;  /* 0x0000001918007388 */ /* 0x0003e60000000800 */
[----:B------:R0:W2:Y:S01]  /*0690*/  MUFU.SQRT R22, R20 ;  /* 0x0000001400167308 */ /* 0x0000a20000002000 */
[----:B------:R-:W-:Y:S01]  /*06a0*/  BAR.SYNC.DEFER_BLOCKING 0x0 ;  /* 0x0000000000007b1d */ /* 0x000fe20000010000 */
[----:B-1----:R-:W-:Y:S01]  /*06b0*/  FMUL R24, R15, 0.25 ;  /* 0x3e8000000f187820 */ /* 0x002fe20000400000 */
[----:B0-----:R-:W-:-:S04]  /*06c0*/  IMAD.WIDE R20, R0, 0x4, R16 ;  /* 0x0000000400147825 */ /* 0x001fc800078e0210 */
[----:B------:R-:W-:Y:S01]  /*06d0*/  FMUL R17, R12, 0.25 ;  /* 0x3e8000000c117820 */ /* 0x000fe20000400000 */
[----:B------:R-:W-:Y:S01]  /*06e0*/  FMUL R16, R13, 0.25 ;  /* 0x3e8000000d107820 */ /* 0x000fe20000400000 */
[C---:B--2---:R-:W-:Y:S02]  /*06f0*/  FSETP.GT.AND P4, PT, R22.reuse, 8.50705917302346158658e+37, PT ;  /* 0x7e8000001600780b */ /* 0x044fe40003f84000 */
[----:B------:R-:W-:Y:S02]  /*0700*/  FSETP.GEU.AND P3, PT, R22, 1.175494350822287508e-38, PT ;  /* 0x008000001600780b */ /* 0x000fe40003f6e000 */
[----:B------:R-:W-:Y:S02]  /*0710*/  FSEL R25, R17, R12, P4 ;  /* 0x0000000c11197208 */ /* 0x000fe40002000000 */
[----:B------:R-:W-:Y:S02]  /*0720*/  FSEL R27, R16, R13, P4 ;  /* 0x0000000d101b7208 */ /* 0x000fe40002000000 */
[----:B------:R-:W0:Y:S01]  /*0730*/  LDC.64 R16, c[0x0][0x248] ;  /* 0x00009200ff107b82 */ /* 0x000e220000000a00 */
[----:B------:R-:W-:Y:S01]  /*0740*/  FSEL R29, R29, R14, P4 ;  /* 0x0000000e1d1d7208 */ /* 0x000fe20002000000 */
[----:B------:R-:W1:Y:S01]  /*0750*/  LDS R23, [R23] ;  /* 0x0000000017177984 */ /* 0x000e620000000800 */
[----:B------:R-:W-:-:S02]  /*0760*/  FSEL R24, R24, R15, P4 ;  /* 0x0000000f18187208 */ /* 0x000fc40002000000 */
[----:B------:R-:W-:Y:S01]  /*0770*/  @P4 FMUL R22, R22, 0.25 ;  /* 0x3e80000016164820 */ /* 0x000fe20000400000 */
[----:B------:R2:W-:Y:S01]  /*0780*/  @P1 STG.E.128 desc[UR6][R20.64], R12 ;  /* 0x0000000c14001986 */ /* 0x0005e2000c101d06 */
[----:B------:R-:W-:Y:S01]  /*0790*/  @!P3 FMUL R25, R25, 16777216 ;  /* 0x4b8000001919b820 */ /* 0x000fe20000400000 */
[----:B------:R-:W-:Y:S01]  /*07a0*/  @!P3 FMUL R27, R27, 16777216 ;  /* 0x4b8000001b1bb820 */ /* 0x000fe20000400000 */
[----:B------:R-:W-:Y:S01]  /*07b0*/  @!P3 FMUL R22, R22, 16777216 ;  /* 0x4b8000001616b820 */ /* 0x000fe20000400000 */
[----:B------:R-:W-:Y:S01]  /*07c0*/  @!P3 FMUL R29, R29, 16777216 ;  /* 0x4b8000001d1db820 */ /* 0x000fe20000400000 */
[----:B------:R-:W-:-:S04]  /*07d0*/  @!P3 FMUL R24, R24, 16777216 ;  /* 0x4b8000001818b820 */ /* 0x000fc80000400000 */
[----:B------:R-:W2:Y:S01]  /*07e0*/  MUFU.RCP R22, R22 ;  /* 0x0000001600167308 */ /* 0x000ea20000001000 */
[----:B---3--:R-:W-:Y:S02]  /*07f0*/  SEL R8, R8, RZ, !P2 ;  /* 0x000000ff08087207 */ /* 0x008fe40005000000 */
[----:B------:R-:W-:Y:S01]  /*0800*/  SEL R9, R9, RZ, !P2 ;  /* 0x000000ff09097207 */ /* 0x000fe20005000000 */
[----:B0-----:R-:W-:Y:S01]  /*0810*/  IMAD.WIDE R16, R0, 0x4, R16 ;  /* 0x0000000400107825 */ /* 0x001fe200078e0210 */
[----:B------:R-:W-:Y:S02]  /*0820*/  SEL R10, R10, RZ, !P2 ;  /* 0x000000ff0a0a7207 */ /* 0x000fe40005000000 */
[----:B------:R-:W-:Y:S02]  /*0830*/  SEL R11, R11, RZ, !P2 ;  /* 0x000000ff0b0b7207 */ /* 0x000fe40005000000 */
[----:B-----5:R-:W-:Y:S01]  /*0840*/  SEL R19, R4, RZ, !P2 ;  /* 0x000000ff04137207 */ /* 0x020fe20005000000 */
[C---:B--2---:R-:W-:Y:S01]  /*0850*/  FMUL R15, R22.reuse, R25 ;  /* 0x00000019160f7220 */ /* 0x044fe20000400000 */
[----:B------:R-:W-:Y:S01]  /*0860*/  SEL R20, R7, RZ, !P2 ;  /* 0x000000ff07147207 */ /* 0x000fe20005000000 */
[C---:B------:R-:W-:Y:S01]  /*0870*/  FMUL R14, R22.reuse, R27 ;  /* 0x0000001b160e7220 */ /* 0x040fe20000400000 */
[C---:B------:R-:W-:Y:S01]  /*0880*/  FMUL R13, R22.reuse, R29 ;  /* 0x0000001d160d7220 */ /* 0x040fe20000400000 */
[----:B------:R-:W-:Y:S01]  /*0890*/  FMUL R12, R22, R24 ;  /* 0x00000018160c7220 */ /* 0x000fe20000400000 */
[----:B------:R-:W-:-:S03]  /*08a0*/  FFMA R4, R8, R15, R19 ;  /* 0x0000000f08047223 */ /* 0x000fc60000000013 */
[----:B------:R-:W-:Y:S01]  /*08b0*/  FFMA R7, R11, R12, R20 ;  /* 0x0000000c0b077223 */ /* 0x000fe20000000014 */
[----:B-1----:R-:W-:Y:S01]  /*08c0*/  FFMA R23, R23, R18, 9.9999999747524270788e-07 ;  /* 0x358637bd17177423 */ /* 0x002fe20000000012 */
[----:B------:R-:W-:-:S03]  /*08d0*/  SEL R18, R5, RZ, !P2 ;  /* 0x000000ff05127207 */ /* 0x000fc60005000000 */
[----:B------:R0:W1:Y:S01]  /*08e0*/  MUFU.SQRT R21, R23 ;  /* 0x0000001700157308 */ /* 0x0000620000002000 */
[----:B------:R-:W-:Y:S01]  /*08f0*/  BAR.SYNC.DEFER_BLOCKING 0x0 ;  /* 0x0000000000007b1d */ /* 0x000fe20000010000 */
[----:B------:R-:W-:Y:S01]  /*0900*/  FFMA R5, R9, R14, R18 ;  /* 0x0000000e09057223 */ /* 0x000fe20000000012 */
[----:B0-----:R-:W-:-:S05]  /*0910*/  SEL R23, R6, RZ, !P2 ;  /* 0x000000ff06177207 */ /* 0x001fca0005000000 */
[----:B------:R-:W-:Y:S01]  /*0920*/  FFMA R6, R10, R13, R23 ;  /* 0x0000000d0a067223 */ /* 0x000fe20000000017 */
[----:B-1----:R0:W-:Y:S02]  /*0930*/  @P0 STG.E desc[UR6][R2.64], R21 ;  /* 0x0000001502000986 */ /* 0x0021e4000c101906 */
[----:B0-----:R-:W-:Y:S05]  /*0940*/  @!P1 EXIT ;  /* 0x000000000000994d */ /* 0x001fea0003800000 */
[----:B------:R-:W-:Y:S01]  /*0950*/  STG.E.128 desc[UR6][R16.64], R4 ;  /* 0x0000000410007986 */ /* 0x000fe2000c101d06 */
[----:B------:R-:W-:Y:S05]  /*0960*/  EXIT ;  /* 0x000000000000794d */ /* 0x000fea0003800000 */
.L_x_0:
[----:B------:R-:W-:-:S00]  /*0970*/  BRA `(.L_x_0) ;  /* 0xfffffffc00fc7947 */ /* 0x000fc0000383ffff */
[----:B------:R-:W-:-:S00]  /*0980*/  NOP ;  /* 0x0000000000007918 */ /* 0x000fc00000000000 */
[----:B------:R-:W-:-:S00]  /*0990*/  NOP ;  /* 0x0000000000007918 */ /* 0x000fc00000000000 */
[----:B------:R-:W-:-:S00]  /*09a0*/  NOP ;  /* 0x0000000000007918 */ /* 0x000fc00000000000 */
[----:B------:R-:W-:-:S00]  /*09b0*/  NOP ;  /* 0x0000000000007918 */ /* 0x000fc00000000000 */
[----:B------:R-:W-:-:S00]  /*09c0*/  NOP ;  /* 0x0000000000007918 */ /* 0x000fc00000000000 */
[----:B------:R-:W-:-:S00]  /*09d0*/  NOP ;  /* 0x0000000000007918 */ /* 0x000fc00000000000 */
[----:B------:R-:W-:-:S00]  /*09e0*/  NOP ;  /* 0x0000000000007918 */ /* 0x000fc00000000000 */
[----:B------:R-:W-:-:S00]  /*09f0*/  NOP ;  /* 0x0000000000007918 */ /* 0x000fc00000000000 */
.L_x_1:


//--------------------- .nv.global.init           --------------------------
	.section	.nv.global.init,"aw",@progbits
.nv.global.init:
	.type		_$_str,@object
	.size		_$_str,(_$_str_$_2 - _$_str)
_$_str:
        /*0000*/ 	.byte	0x5f, 0x5f, 0x43, 0x55, 0x44, 0x41, 0x5f, 0x46, 0x54, 0x5a, 0x00
	.type		_$_str_$_2,@object
	.size		_$_str_$_2,(.L_1 - _$_str_$_2)
_$_str_$_2:
        /*000b*/ 	.byte	0x5f, 0x5f, 0x43, 0x55, 0x44, 0x41, 0x5f, 0x50, 0x52, 0x45, 0x43, 0x5f, 0x53, 0x51, 0x52, 0x54
        /*001b*/ 	.byte	0x00
.L_1:


//--------------------- .nv.shared.triton_per_fused_add_div_mean_mul_pow_sqrt_sub_10 --------------------------
	.section	.nv.shared.triton_per_fused_add_div_mean_mul_pow_sqrt_sub_10,"aw",@nobits
	.sectionflags	@""
	.align	16
	.zero		1024


//--------------------- .nv.constant0.triton_per_fused_add_div_mean_mul_pow_sqrt_sub_10 --------------------------
	.section	.nv.constant0.triton_per_fused_add_div_mean_mul_pow_sqrt_sub_10,"a",@progbits
	.sectionflags	@""
	.align	4
.nv.constant0.triton_per_fused_add_div_mean_mul_pow_sqrt_sub_10:
	.zero		600
